	.headerflags	@"EF_CUDA_TEXMODE_UNIFIED EF_CUDA_64BIT_ADDRESS EF_CUDA_ACCELERATORS EF_CUDA_SM90 EF_CUDA_VIRTUAL_SM(EF_CUDA_SM90)"
	.elftype	@"ET_EXEC"


//--------------------- .nv.info                  --------------------------
	.section	.nv.info,"",@"SHT_CUDA_INFO"
	.align	4


	//----- nvinfo : EIATTR_REGCOUNT
	.align		4
        /*0000*/ 	.byte	0x04, 0x2f
        /*0002*/ 	.short	(.L_3 - .L_2)
	.align		4
.L_2:
        /*0004*/ 	.word	index@(triton_poi_fused__native_batch_norm_legit_no_training_add_silu_2)
        /*0008*/ 	.word	0x00000014


	//----- nvinfo : EIATTR_MIN_STACK_SIZE
	.align		4
.L_3:
        /*000c*/ 	.byte	0x04, 0x12
        /*000e*/ 	.short	(.L_5 - .L_4)
	.align		4
.L_4:
        /*0010*/ 	.word	index@(triton_poi_fused__native_batch_norm_legit_no_training_add_silu_2)
        /*0014*/ 	.word	0x00000000


	//----- nvinfo : EIATTR_FRAME_SIZE
	.align		4
.L_5:
        /*0018*/ 	.byte	0x04, 0x11
        /*001a*/ 	.short	(.L_7 - .L_6)
	.align		4
.L_6:
        /*001c*/ 	.word	index@(triton_poi_fused__native_batch_norm_legit_no_training_add_silu_2)
        /*0020*/ 	.word	0x00000000


	//----- nvinfo : EIATTR_MIN_STACK_SIZE
	.align		4
.L_7:
        /*0024*/ 	.byte	0x04, 0x12
        /*0026*/ 	.short	(.L_9 - .L_8)
	.align		4
.L_8:
        /*0028*/ 	.word	index@(triton_poi_fused__native_batch_norm_legit_no_training_add_silu_2)
        /*002c*/ 	.word	0x00000000
.L_9:


//--------------------- .nv.info.triton_poi_fused__native_batch_norm_legit_no_training_add_silu_2 --------------------------
	.section	.nv.info.triton_poi_fused__native_batch_norm_legit_no_training_add_silu_2,"",@"SHT_CUDA_INFO"
	.sectionflags	@""
	.align	4


	//----- nvinfo : EIATTR_CUDA_API_VERSION
	.align		4
        /*0000*/ 	.byte	0x04, 0x37
        /*0002*/ 	.short	(.L_11 - .L_10)
.L_10:
        /*0004*/ 	.word	0x0000007c


	//----- nvinfo : EIATTR_KPARAM_INFO
	.align		4
.L_11:
        /*0008*/ 	.byte	0x04, 0x17
        /*000a*/ 	.short	(.L_13 - .L_12)
.L_12:
        /*000c*/ 	.word	0x00000000
        /*0010*/ 	.short	0x0007
        /*0012*/ 	.short	0x0038
        /*0014*/ 	.byte	0x00, 0xf0, 0x11, 0x00


	//----- nvinfo : EIATTR_KPARAM_INFO
	.align		4
.L_13:
        /*0018*/ 	.byte	0x04, 0x17
        /*001a*/ 	.short	(.L_15 - .L_14)
.L_14:
        /*001c*/ 	.word	0x00000000
        /*0020*/ 	.short	0x0006
        /*0022*/ 	.short	0x0030
        /*0024*/ 	.byte	0x00, 0xf4, 0x21, 0x00


	//----- nvinfo : EIATTR_KPARAM_INFO
	.align		4
.L_15:
        /*0028*/ 	.byte	0x04, 0x17
        /*002a*/ 	.short	(.L_17 - .L_16)
.L_16:
        /*002c*/ 	.word	0x00000000
        /*0030*/ 	.short	0x0005
        /*0032*/ 	.short	0x0028
        /*0034*/ 	.byte	0x00, 0xf4, 0x21, 0x00


	//----- nvinfo : EIATTR_KPARAM_INFO
	.align		4
.L_17:
        /*0038*/ 	.byte	0x04, 0x17
        /*003a*/ 	.short	(.L_19 - .L_18)
.L_18:
        /*003c*/ 	.word	0x00000000
        /*0040*/ 	.short	0x0004
        /*0042*/ 	.short	0x0020
        /*0044*/ 	.byte	0x00, 0xf4, 0x21, 0x00


	//----- nvinfo : EIATTR_KPARAM_INFO
	.align		4
.L_19:
        /*0048*/ 	.byte	0x04, 0x17
        /*004a*/ 	.short	(.L_21 - .L_20)
.L_20:
        /*004c*/ 	.word	0x00000000
        /*0050*/ 	.short	0x0003
        /*0052*/ 	.short	0x0018
        /*0054*/ 	.byte	0x00, 0xf4, 0x21, 0x00


	//----- nvinfo : EIATTR_KPARAM_INFO
	.align		4
.L_21:
        /*0058*/ 	.byte	0x04, 0x17
        /*005a*/ 	.short	(.L_23 - .L_22)
.L_22:
        /*005c*/ 	.word	0x00000000
        /*0060*/ 	.short	0x0002
        /*0062*/ 	.short	0x0010
        /*0064*/ 	.byte	0x00, 0xf4, 0x21, 0x00


	//----- nvinfo : EIATTR_KPARAM_INFO
	.align		4
.L_23:
        /*0068*/ 	.byte	0x04, 0x17
        /*006a*/ 	.short	(.L_25 - .L_24)
.L_24:
        /*006c*/ 	.word	0x00000000
        /*0070*/ 	.short	0x0001
        /*0072*/ 	.short	0x0008
        /*0074*/ 	.byte	0x00, 0xf4, 0x21, 0x00


	//----- nvinfo : EIATTR_KPARAM_INFO
	.align		4
.L_25:
        /*0078*/ 	.byte	0x04, 0x17
        /*007a*/ 	.short	(.L_27 - .L_26)
.L_26:
        /*007c*/ 	.word	0x00000000
        /*0080*/ 	.short	0x0000
        /*0082*/ 	.short	0x0000
        /*0084*/ 	.byte	0x00, 0xf4, 0x21, 0x00


	//----- nvinfo : EIATTR_SPARSE_MMA_MASK
	.align		4
.L_27:
        /*0088*/ 	.byte	0x03, 0x50
        /*008a*/ 	.short	0x0000


	//----- nvinfo : EIATTR_MAXREG_COUNT
	.align		4
        /*008c*/ 	.byte	0x03, 0x1b
        /*008e*/ 	.short	0x00ff


	//----- nvinfo : EIATTR_EXIT_INSTR_OFFSETS
	.align		4
        /*0090*/ 	.byte	0x04, 0x1c
        /*0092*/ 	.short	(.L_29 - .L_28)


	//   ....[0]....
.L_28:
        /*0094*/ 	.word	0x00000410


	//   ....[1]....
        /*0098*/ 	.word	0x00000430


	//----- nvinfo : EIATTR_REQNTID
	.align		4
.L_29:
        /*009c*/ 	.byte	0x04, 0x10
        /*009e*/ 	.short	(.L_31 - .L_30)
.L_30:
        /*00a0*/ 	.word	0x00000080
        /*00a4*/ 	.word	0x00000001
        /*00a8*/ 	.word	0x00000001


	//----- nvinfo : EIATTR_CBANK_PARAM_SIZE
	.align		4
.L_31:
        /*00ac*/ 	.byte	0x03, 0x19
        /*00ae*/ 	.short	0x003c


	//----- nvinfo : EIATTR_PARAM_CBANK
	.align		4
        /*00b0*/ 	.byte	0x04, 0x0a
        /*00b2*/ 	.short	(.L_33 - .L_32)
	.align		4
.L_32:
        /*00b4*/ 	.word	index@(.nv.constant0.triton_poi_fused__native_batch_norm_legit_no_training_add_silu_2)
        /*00b8*/ 	.short	0x0210
        /*00ba*/ 	.short	0x003c


	//----- nvinfo : EIATTR_SW_WAR
	.align		4
.L_33:
        /*00bc*/ 	.byte	0x04, 0x36
        /*00be*/ 	.short	(.L_35 - .L_34)
.L_34:
        /*00c0*/ 	.word	0x00000008
.L_35:


//--------------------- .nv.callgraph             --------------------------
	.section	.nv.callgraph,"",@"SHT_CUDA_CALLGRAPH"
	.align	4
	.sectionentsize	8
	.align		4
        /*0000*/ 	.word	0x00000000
	.align		4
        /*0004*/ 	.word	0xffffffff
	.align		4
        /*0008*/ 	.word	0x00000000
	.align		4
        /*000c*/ 	.word	0xfffffffe
	.align		4
        /*0010*/ 	.word	0x00000000
	.align		4
        /*0014*/ 	.word	0xfffffffd
	.align		4
        /*0018*/ 	.word	0x00000000
	.align		4
        /*001c*/ 	.word	0xfffffffc


//--------------------- .nv.constant4             --------------------------
	.section	.nv.constant4,"a",@progbits
	.align	8
	.align		8
.nv.constant4:
        /*0000*/ 	.dword	_$_str
	.align		8
        /*0008*/ 	.dword	_$_str_$_2


//--------------------- .text.triton_poi_fused__native_batch_norm_legit_no_training_add_silu_2 --------------------------
	.section	.text.triton_poi_fused__native_batch_norm_legit_no_training_add_silu_2,"ax",@progbits
	.align	128
        .global         triton_poi_fused__native_batch_norm_legit_no_training_add_silu_2
        .type           triton_poi_fused__native_batch_norm_legit_no_training_add_silu_2,@function
        .size           triton_poi_fused__native_batch_norm_legit_no_training_add_silu_2,(.L_x_1 - triton_poi_fused__native_batch_norm_legit_no_training_add_silu_2)
        .other          triton_poi_fused__native_batch_norm_legit_no_training_add_silu_2,@"STO_CUDA_ENTRY STV_DEFAULT"
triton_poi_fused__native_batch_norm_legit_no_training_add_silu_2:
.text.triton_poi_fused__native_batch_norm_legit_no_training_add_silu_2:
[----:B------:R-:W0:Y:S01]  /*0000*/  LDC R1, c[0x0][0x28] ;  /* 0x00000a00ff017b82 */ /* 0x000e220000000800 */
[----:B------:R-:W1:Y:S07]  /*0010*/  S2R R0, SR_TID.X ;  /* 0x0000000000007919 */ /* 0x000e6e0000002100 */
[----:B------:R-:W2:Y:S01]  /*0020*/  LDC.64 R10, c[0x0][0x228] ;  /* 0x00008a00ff0a7b82 */ /* 0x000ea20000000a00 */
[----:B------:R-:W-:Y:S01]  /*0030*/  ULDC.64 UR4, c[0x0][0x208] ;  /* 0x0000820000047ab9 */ /* 0x000fe20000000a00 */
[----:B------:R-:W3:Y:S06]  /*0040*/  S2R R3, SR_CTAID.X ;  /* 0x0000000000037919 */ /* 0x000eec0000002500 */
[----:B------:R-:W4:Y:S08]  /*0050*/  LDC.64 R6, c[0x0][0x218] ;  /* 0x00008600ff067b82 */ /* 0x000f300000000a00 */
[----:B------:R-:W5:Y:S08]  /*0060*/  LDC.64 R8, c[0x0][0x220] ;  /* 0x00008800ff087b82 */ /* 0x000f700000000a00 */
[----:B------:R-:W5:Y:S01]  /*0070*/  LDC.64 R12, c[0x0][0x230] ;  /* 0x00008c00ff0c7b82 */ /* 0x000f620000000a00 */
[----:B-1----:R-:W-:-:S07]  /*0080*/  LOP3.LUT R0, R0, 0x7f, RZ, 0xc0, !PT ;  /* 0x0000007f00007812 */ /* 0x002fce00078ec0ff */
[----:B------:R-:W1:Y:S01]  /*0090*/  LDC.64 R14, c[0x0][0x238] ;  /* 0x00008e00ff0e7b82 */ /* 0x000e620000000a00 */
[----:B---3--:R-:W-:Y:S02]  /*00a0*/  SHF.R.S32.HI R2, RZ, 0x18, R3 ;  /* 0x00000018ff027819 */ /* 0x008fe40000011403 */
[----:B------:R-:W-:Y:S02]  /*00b0*/  LEA R0, R3, R0, 0x7 ;  /* 0x0000000003007211 */ /* 0x000fe400078e38ff */
[----:B------:R-:W-:Y:S02]  /*00c0*/  SGXT R3, R2, 0x1 ;  /* 0x000000010203781a */ /* 0x000fe40000000200 */
[----:B------:R-:W-:Y:S02]  /*00d0*/  ISETP.GE.AND P0, PT, R0, 0x80, PT ;  /* 0x000000800000780c */ /* 0x000fe40003f06270 */
[----:B------:R-:W-:-:S04]  /*00e0*/  LEA.HI R3, R3, R0, RZ, 0x4 ;  /* 0x0000000003037211 */ /* 0x000fc800078f20ff */
[----:B------:R-:W-:-:S04]  /*00f0*/  SHF.R.S32.HI R2, RZ, 0x4, R3 ;  /* 0x00000004ff027819 */ /* 0x000fc80000011403 */
[----:B------:R-:W-:-:S04]  /*0100*/  LEA.HI R3, R3, R2, RZ, 0x1 ;  /* 0x0000000203037211 */ /* 0x000fc800078f08ff */
[----:B------:R-:W-:-:S04]  /*0110*/  LOP3.LUT R3, R3, 0xfffffffe, RZ, 0xc0, !PT ;  /* 0xfffffffe03037812 */ /* 0x000fc800078ec0ff */
[----:B------:R-:W-:Y:S02]  /*0120*/  IADD3 R5, R2, -R3, RZ ;  /* 0x8000000302057210 */ /* 0x000fe40007ffe0ff */
[----:B------:R-:W-:-:S03]  /*0130*/  CS2R R2, SRZ ;  /* 0x0000000000027805 */ /* 0x000fc6000001ff00 */
[----:B--2---:R-:W-:-:S05]  /*0140*/  IMAD.WIDE R10, R5, 0x4, R10 ;  /* 0x00000004050a7825 */ /* 0x004fca00078e020a */
[----:B------:R2:W3:Y:S01]  /*0150*/  @!P0 LDG.E.EL R2, desc[UR4][R10.64] ;  /* 0x000000040a028981 */ /* 0x0004e2000c2e1900 */
[----:B------:R-:W-:Y:S01]  /*0160*/  HFMA2.MMA R4, -RZ, RZ, 0, 0 ;  /* 0x00000000ff047435 */ /* 0x000fe200000001ff */
[----:B----4-:R-:W-:-:S04]  /*0170*/  IMAD.WIDE R6, R0, 0x4, R6 ;  /* 0x0000000400067825 */ /* 0x010fc800078e0206 */
[----:B-----5:R-:W-:Y:S01]  /*0180*/  IMAD.WIDE R8, R5, 0x4, R8 ;  /* 0x0000000405087825 */ /* 0x020fe200078e0208 */
[----:B------:R-:W4:Y:S01]  /*0190*/  @!P0 LDG.E R3, desc[UR4][R6.64] ;  /* 0x0000000406038981 */ /* 0x000f22000c1e1900 */
[----:B------:R-:W-:-:S03]  /*01a0*/  CS2R R16, SRZ ;  /* 0x0000000000107805 */ /* 0x000fc6000001ff00 */
[----:B------:R5:W4:Y:S01]  /*01b0*/  @!P0 LDG.E.EL R4, desc[UR4][R8.64] ;  /* 0x0000000408048981 */ /* 0x000b22000c2e1900 */
[----:B0-2---:R-:W-:-:S04]  /*01c0*/  IMAD.WIDE R10, R5, 0x4, R12 ;  /* 0x00000004050a7825 */ /* 0x005fc800078e020c */
[----:B-1----:R-:W-:Y:S01]  /*01d0*/  IMAD.WIDE R12, R5, 0x4, R14 ;  /* 0x00000004050c7825 */ /* 0x002fe200078e020e */
[----:B------:R-:W2:Y:S01]  /*01e0*/  @!P0 LDG.E.EL R16, desc[UR4][R10.64] ;  /* 0x000000040a108981 */ /* 0x000ea2000c2e1900 */
[----:B------:R-:W0:Y:S03]  /*01f0*/  LDC.64 R14, c[0x0][0x240] ;  /* 0x00009000ff0e7b82 */ /* 0x000e260000000a00 */
[----:B------:R-:W2:Y:S01]  /*0200*/  @!P0 LDG.E.EL R17, desc[UR4][R12.64] ;  /* 0x000000040c118981 */ /* 0x000ea2000c2e1900 */
[----:B------:R-:W-:Y:S01]  /*0210*/  MOV R5, RZ ;  /* 0x000000ff00057202 */ /* 0x000fe20000000f00 */
[----:B0-----:R-:W-:-:S05]  /*0220*/  IMAD.WIDE R14, R0, 0x4, R14 ;  /* 0x00000004000e7825 */ /* 0x001fca00078e020e */
[----:B------:R-:W2:Y:S01]  /*0230*/  @!P0 LDG.E R5, desc[UR4][R14.64] ;  /* 0x000000040e058981 */ /* 0x000ea2000c1e1900 */
[----:B-----5:R-:W-:Y:S01]  /*0240*/  HFMA2.MMA R9, -RZ, RZ, 1.625, 0 ;  /* 0x3e800000ff097435 */ /* 0x020fe200000001ff */
[----:B---3--:R-:W-:-:S04]  /*0250*/  FADD R2, R2, 9.9999997473787516356e-06 ;  /* 0x3727c5ac02027421 */ /* 0x008fc80000000000 */
[----:B------:R-:W0:Y:S01]  /*0260*/  MUFU.SQRT R6, R2 ;  /* 0x0000000200067308 */ /* 0x000e220000002000 */
[----:B----4-:R-:W-:Y:S01]  /*0270*/  FADD R3, -R4, R3 ;  /* 0x0000000304037221 */ /* 0x010fe20000000100 */
[C---:B0-----:R-:W-:Y:S02]  /*0280*/  FSETP.GT.AND P1, PT, R6.reuse, 8.50705917302346158658e+37, PT ;  /* 0x7e8000000600780b */ /* 0x041fe40003f24000 */
[----:B------:R-:W-:Y:S02]  /*0290*/  FSETP.GEU.AND P2, PT, R6, 1.175494350822287508e-38, PT ;  /* 0x008000000600780b */ /* 0x000fe40003f4e000 */
[----:B------:R-:W-:-:S09]  /*02a0*/  FSEL R7, R9, 1, P1 ;  /* 0x3f80000009077808 */ /* 0x000fd20000800000 */
[----:B------:R-:W-:Y:S02]  /*02b0*/  @P1 FMUL R6, R6, 0.25 ;  /* 0x3e80000006061820 */ /* 0x000fe40000400000 */
[----:B------:R-:W-:Y:S02]  /*02c0*/  @!P2 FMUL R7, R7, 16777216 ;  /* 0x4b8000000707a820 */ /* 0x000fe40000400000 */
[----:B------:R-:W-:-:S06]  /*02d0*/  @!P2 FMUL R6, R6, 16777216 ;  /* 0x4b8000000606a820 */ /* 0x000fcc0000400000 */
[----:B------:R-:W0:Y:S02]  /*02e0*/  MUFU.RCP R6, R6 ;  /* 0x0000000600067308 */ /* 0x000e240000001000 */
[----:B0-----:R-:W-:-:S04]  /*02f0*/  FMUL R4, R6, R7 ;  /* 0x0000000706047220 */ /* 0x001fc80000400000 */
[----:B------:R-:W-:-:S04]  /*0300*/  FMUL R4, R3, R4 ;  /* 0x0000000403047220 */ /* 0x000fc80000400000 */
[----:B--2---:R-:W-:-:S04]  /*0310*/  FFMA R4, R4, R16, R17 ;  /* 0x0000001004047223 */ /* 0x004fc80000000011 */
[----:B------:R-:W-:-:S04]  /*0320*/  FADD R2, RZ, -R4 ;  /* 0x80000004ff027221 */ /* 0x000fc80000000000 */
[----:B------:R-:W-:-:S05]  /*0330*/  FMUL R7, R2, 1.4426950216293334961 ;  /* 0x3fb8aa3b02077820 */ /* 0x000fca0000400000 */
[----:B------:R-:W-:-:S13]  /*0340*/  FSETP.GEU.AND P1, PT, R7, -126, PT ;  /* 0xc2fc00000700780b */ /* 0x000fda0003f2e000 */
[----:B------:R-:W-:-:S04]  /*0350*/  @!P1 FMUL R7, R7, 0.5 ;  /* 0x3f00000007079820 */ /* 0x000fc80000400000 */
[----:B------:R-:W0:Y:S02]  /*0360*/  MUFU.EX2 R2, R7 ;  /* 0x0000000700027308 */ /* 0x000e240000000800 */
[----:B0-----:R-:W-:-:S04]  /*0370*/  @!P1 FMUL R2, R2, R2 ;  /* 0x0000000202029220 */ /* 0x001fc80000400000 */
[----:B------:R-:W-:Y:S02]  /*0380*/  FADD R6, R2, 1 ;  /* 0x3f80000002067421 */ /* 0x000fe40000000000 */
[----:B------:R-:W0:Y:S03]  /*0390*/  LDC.64 R2, c[0x0][0x210] ;  /* 0x00008400ff027b82 */ /* 0x000e260000000a00 */
[----:B------:R-:W-:-:S04]  /*03a0*/  FSETP.GT.AND P1, PT, R6, 8.50705917302346158658e+37, PT ;  /* 0x7e8000000600780b */ /* 0x000fc80003f24000 */
[----:B------:R-:W-:-:S09]  /*03b0*/  FSEL R9, R9, 1, P1 ;  /* 0x3f80000009097808 */ /* 0x000fd20000800000 */
[----:B------:R-:W-:-:S06]  /*03c0*/  @P1 FMUL R6, R6, 0.25 ;  /* 0x3e80000006061820 */ /* 0x000fcc0000400000 */
[----:B------:R-:W1:Y:S01]  /*03d0*/  MUFU.RCP R6, R6 ;  /* 0x0000000600067308 */ /* 0x000e620000001000 */
[----:B0-----:R-:W-:-:S04]  /*03e0*/  IMAD.WIDE R2, R0, 0x4, R2 ;  /* 0x0000000400027825 */ /* 0x001fc800078e0202 */
[----:B-1----:R-:W-:-:S04]  /*03f0*/  FMUL R9, R6, R9 ;  /* 0x0000000906097220 */ /* 0x002fc80000400000 */
[----:B------:R-:W-:Y:S01]  /*0400*/  FFMA R5, R4, R9, R5 ;  /* 0x0000000904057223 */ /* 0x000fe20000000005 */
[----:B------:R-:W-:Y:S06]  /*0410*/  @P0 EXIT ;  /* 0x000000000000094d */ /* 0x000fec0003800000 */
[----:B------:R-:W-:Y:S01]  /*0420*/  STG.E desc[UR4][R2.64], R5 ;  /* 0x0000000502007986 */ /* 0x000fe2000c101904 */
[----:B------:R-:W-:Y:S05]  /*0430*/  EXIT ;  /* 0x000000000000794d */ /* 0x000fea0003800000 */
.L_x_0:
[----:B------:R-:W-:-:S00]  /*0440*/  BRA `(.L_x_0) ;  /* 0xfffffffc00fc7947 */ /* 0x000fc0000383ffff */
[----:B------:R-:W-:-:S00]  /*0450*/  NOP ;  /* 0x0000000000007918 */ /* 0x000fc00000000000 */
        /* <DEDUP_REMOVED lines=10> */
.L_x_1:


//--------------------- .nv.global.init           --------------------------
	.section	.nv.global.init,"aw",@progbits
.nv.global.init:
	.type		_$_str,@object
	.size		_$_str,(_$_str_$_2 - _$_str)
_$_str:
        /*0000*/ 	.byte	0x5f, 0x5f, 0x43, 0x55, 0x44, 0x41, 0x5f, 0x46, 0x54, 0x5a, 0x00
	.type		_$_str_$_2,@object
	.size		_$_str_$_2,(.L_1 - _$_str_$_2)
_$_str_$_2:
        /*000b*/ 	.byte	0x5f, 0x5f, 0x43, 0x55, 0x44, 0x41, 0x5f, 0x50, 0x52, 0x45, 0x43, 0x5f, 0x53, 0x51, 0x52, 0x54
        /*001b*/ 	.byte	0x00
.L_1:


//--------------------- .nv.constant0.triton_poi_fused__native_batch_norm_legit_no_training_add_silu_2 --------------------------
	.section	.nv.constant0.triton_poi_fused__native_batch_norm_legit_no_training_add_silu_2,"a",@progbits
	.sectionflags	@""
	.align	4
.nv.constant0.triton_poi_fused__native_batch_norm_legit_no_training_add_silu_2:
	.zero		588
